//
// Generated by NVIDIA NVVM Compiler
//
// Compiler Build ID: CL-36424714
// Cuda compilation tools, release 13.0, V13.0.88
// Based on NVVM 20.0.0
//

.version 9.0
.target sm_100
.address_size 64

	// .globl	_Z9matrixSumPiS_S_ii

.visible .entry _Z9matrixSumPiS_S_ii(
	.param .u64 .ptr .align 1 _Z9matrixSumPiS_S_ii_param_0,
	.param .u64 .ptr .align 1 _Z9matrixSumPiS_S_ii_param_1,
	.param .u64 .ptr .align 1 _Z9matrixSumPiS_S_ii_param_2,
	.param .u32 _Z9matrixSumPiS_S_ii_param_3,
	.param .u32 _Z9matrixSumPiS_S_ii_param_4
)
{
	.reg .pred 	%p<4>;
	.reg .b32 	%r<17>;
	.reg .b64 	%rd<11>;

	ld.param.u64 	%rd1, [_Z9matrixSumPiS_S_ii_param_0];
	ld.param.u64 	%rd2, [_Z9matrixSumPiS_S_ii_param_1];
	ld.param.u64 	%rd3, [_Z9matrixSumPiS_S_ii_param_2];
	ld.param.u32 	%r4, [_Z9matrixSumPiS_S_ii_param_3];
	ld.param.u32 	%r5, [_Z9matrixSumPiS_S_ii_param_4];
	mov.u32 	%r6, %tid.x;
	mov.u32 	%r7, %ctaid.x;
	mov.u32 	%r8, %ntid.x;
	mad.lo.s32 	%r1, %r7, %r8, %r6;
	mov.u32 	%r9, %tid.y;
	mov.u32 	%r10, %ctaid.y;
	mov.u32 	%r11, %ntid.y;
	mad.lo.s32 	%r12, %r10, %r11, %r9;
	setp.ge.s32 	%p1, %r1, %r4;
	setp.ge.s32 	%p2, %r12, %r5;
	or.pred  	%p3, %p1, %p2;
	@%p3 bra 	$L__BB0_2;
	cvta.to.global.u64 	%rd4, %rd1;
	cvta.to.global.u64 	%rd5, %rd2;
	cvta.to.global.u64 	%rd6, %rd3;
	mad.lo.s32 	%r13, %r5, %r12, %r1;
	mul.wide.s32 	%rd7, %r13, 4;
	add.s64 	%rd8, %rd4, %rd7;
	ld.global.u32 	%r14, [%rd8];
	add.s64 	%rd9, %rd5, %rd7;
	ld.global.u32 	%r15, [%rd9];
	add.s32 	%r16, %r15, %r14;
	add.s64 	%rd10, %rd6, %rd7;
	st.global.u32 	[%rd10], %r16;
$L__BB0_2:
	ret;

}


// ===== COMPILED SASS (sm_100) =====

	.target	sm_100

	.elftype	@"ET_EXEC"


//--------------------- .note.nv.tkinfo           --------------------------
	.section	.note.nv.tkinfo,"",@"SHT_NOTE"
	.sectionflags	@"SHF_NOTE_NV_TKINFO"
	.tkinfo
        /*0018*/ 	.word	0x00000002
        /*0030*/ 	.string	""
        /*0030*/ 	.string	"ptxas"
        /*0030*/ 	.string	"Cuda compilation tools, release 13.0, V13.0.88"
        /*0030*/ 	.string	"Build cuda_13.0.r13.0/compiler.36424714_0"
        /*0030*/ 	.string	"-arch sm_100 -m 64 "



//--------------------- .note.nv.cuinfo           --------------------------
	.section	.note.nv.cuinfo,"",@"SHT_NOTE"
	.sectionflags	@"SHF_NOTE_NV_CUINFO"
        /*0018*/ 	.short	0x0002
        /*001a*/ 	.short	0x0064
        /*001c*/ 	.short	0x0082
	.zero		2


//--------------------- .nv.info                  --------------------------
	.section	.nv.info,"",@"SHT_CUDA_INFO"
	.align	4


	//----- nvinfo : EIATTR_REGCOUNT
	.align		4
        /*0000*/ 	.byte	0x04, 0x2f
        /*0002*/ 	.short	(.L_1 - .L_0)
	.align		4
.L_0:
        /*0004*/ 	.word	index@(_Z9matrixSumPiS_S_ii)
        /*0008*/ 	.word	0x0000000c


	//----- nvinfo : EIATTR_FRAME_SIZE
	.align		4
.L_1:
        /*000c*/ 	.byte	0x04, 0x11
        /*000e*/ 	.short	(.L_3 - .L_2)
	.align		4
.L_2:
        /*0010*/ 	.word	index@(_Z9matrixSumPiS_S_ii)
        /*0014*/ 	.word	0x00000000


	//----- nvinfo : EIATTR_MIN_STACK_SIZE
	.align		4
.L_3:
        /*0018*/ 	.byte	0x04, 0x12
        /*001a*/ 	.short	(.L_5 - .L_4)
	.align		4
.L_4:
        /*001c*/ 	.word	index@(_Z9matrixSumPiS_S_ii)
        /*0020*/ 	.word	0x00000000
.L_5:


//--------------------- .nv.compat                --------------------------
	.section	.nv.compat,"",@"SHT_CUDA_COMPAT_INFO"
	.align	4
        /*0000*/ 	.byte	0x02, 0x09, 0x00, 0x00, 0x02, 0x02, 0x01, 0x00, 0x02, 0x05, 0x05, 0x00, 0x03, 0x07, 0x01, 0x01
        /*0010*/ 	.byte	0x02, 0x03, 0x00, 0x00, 0x02, 0x06, 0x01, 0x00, 0x04, 0x0b, 0x08, 0x00, 0x09, 0x00, 0x00, 0x00
        /*0020*/ 	.byte	0x00, 0x00, 0x00, 0x00


//--------------------- .nv.info._Z9matrixSumPiS_S_ii --------------------------
	.section	.nv.info._Z9matrixSumPiS_S_ii,"",@"SHT_CUDA_INFO"
	.sectionflags	@""
	.align	4


	//----- nvinfo : EIATTR_CUDA_API_VERSION
	.align		4
        /*0000*/ 	.byte	0x04, 0x37
        /*0002*/ 	.short	(.L_7 - .L_6)
.L_6:
        /*0004*/ 	.word	0x00000082


	//----- nvinfo : EIATTR_KPARAM_INFO
	.align		4
.L_7:
        /*0008*/ 	.byte	0x04, 0x17
        /*000a*/ 	.short	(.L_9 - .L_8)
.L_8:
        /*000c*/ 	.word	0x00000000
        /*0010*/ 	.short	0x0004
        /*0012*/ 	.short	0x001c
        /*0014*/ 	.byte	0x00, 0xf0, 0x11, 0x00


	//----- nvinfo : EIATTR_KPARAM_INFO
	.align		4
.L_9:
        /*0018*/ 	.byte	0x04, 0x17
        /*001a*/ 	.short	(.L_11 - .L_10)
.L_10:
        /*001c*/ 	.word	0x00000000
        /*0020*/ 	.short	0x0003
        /*0022*/ 	.short	0x0018
        /*0024*/ 	.byte	0x00, 0xf0, 0x11, 0x00


	//----- nvinfo : EIATTR_KPARAM_INFO
	.align		4
.L_11:
        /*0028*/ 	.byte	0x04, 0x17
        /*002a*/ 	.short	(.L_13 - .L_12)
.L_12:
        /*002c*/ 	.word	0x00000000
        /*0030*/ 	.short	0x0002
        /*0032*/ 	.short	0x0010
        /*0034*/ 	.byte	0x00, 0xf5, 0x21, 0x00


	//----- nvinfo : EIATTR_KPARAM_INFO
	.align		4
.L_13:
        /*0038*/ 	.byte	0x04, 0x17
        /*003a*/ 	.short	(.L_15 - .L_14)
.L_14:
        /*003c*/ 	.word	0x00000000
        /*0040*/ 	.short	0x0001
        /*0042*/ 	.short	0x0008
        /*0044*/ 	.byte	0x00, 0xf5, 0x21, 0x00


	//----- nvinfo : EIATTR_KPARAM_INFO
	.align		4
.L_15:
        /*0048*/ 	.byte	0x04, 0x17
        /*004a*/ 	.short	(.L_17 - .L_16)
.L_16:
        /*004c*/ 	.word	0x00000000
        /*0050*/ 	.short	0x0000
        /*0052*/ 	.short	0x0000
        /*0054*/ 	.byte	0x00, 0xf5, 0x21, 0x00


	//----- nvinfo : EIATTR_SPARSE_MMA_MASK
	.align		4
.L_17:
        /*0058*/ 	.byte	0x03, 0x50
        /*005a*/ 	.short	0x0000


	//----- nvinfo : EIATTR_MAXREG_COUNT
	.align		4
        /*005c*/ 	.byte	0x03, 0x1b
        /*005e*/ 	.short	0x00ff


	//----- nvinfo : EIATTR_MERCURY_ISA_VERSION
	.align		4
        /*0060*/ 	.byte	0x03, 0x5f
        /*0062*/ 	.short	0x0101


	//----- nvinfo : EIATTR_VRC_CTA_INIT_COUNT
	.align		4
        /*0064*/ 	.byte	0x02, 0x4a
	.zero		1
	.zero		1


	//----- nvinfo : EIATTR_EXIT_INSTR_OFFSETS
	.align		4
        /*0068*/ 	.byte	0x04, 0x1c
        /*006a*/ 	.short	(.L_19 - .L_18)


	//   ....[0]....
.L_18:
        /*006c*/ 	.word	0x000000c0


	//   ....[1]....
        /*0070*/ 	.word	0x00000190


	//----- nvinfo : EIATTR_CBANK_PARAM_SIZE
	.align		4
.L_19:
        /*0074*/ 	.byte	0x03, 0x19
        /*0076*/ 	.short	0x0020


	//----- nvinfo : EIATTR_PARAM_CBANK
	.align		4
        /*0078*/ 	.byte	0x04, 0x0a
        /*007a*/ 	.short	(.L_21 - .L_20)
	.align		4
.L_20:
        /*007c*/ 	.word	index@(.nv.constant0._Z9matrixSumPiS_S_ii)
        /*0080*/ 	.short	0x0380
        /*0082*/ 	.short	0x0020


	//----- nvinfo : EIATTR_SW_WAR
	.align		4
.L_21:
        /*0084*/ 	.byte	0x04, 0x36
        /*0086*/ 	.short	(.L_23 - .L_22)
.L_22:
        /*0088*/ 	.word	0x00000008
.L_23:


//--------------------- .nv.callgraph             --------------------------
	.section	.nv.callgraph,"",@"SHT_CUDA_CALLGRAPH"
	.align	4
	.sectionentsize	8
	.align		4
        /*0000*/ 	.word	0x00000000
	.align		4
        /*0004*/ 	.word	0xffffffff
	.align		4
        /*0008*/ 	.word	0x00000000
	.align		4
        /*000c*/ 	.word	0xfffffffe
	.align		4
        /*0010*/ 	.word	0x00000000
	.align		4
        /*0014*/ 	.word	0xfffffffd
	.align		4
        /*0018*/ 	.word	0x00000000
	.align		4
        /*001c*/ 	.word	0xfffffffc


//--------------------- .text._Z9matrixSumPiS_S_ii --------------------------
	.section	.text._Z9matrixSumPiS_S_ii,"ax",@progbits
	.align	128
        .global         _Z9matrixSumPiS_S_ii
        .type           _Z9matrixSumPiS_S_ii,@function
        .size           _Z9matrixSumPiS_S_ii,(.L_x_1 - _Z9matrixSumPiS_S_ii)
        .other          _Z9matrixSumPiS_S_ii,@"STO_CUDA_ENTRY STV_DEFAULT"
_Z9matrixSumPiS_S_ii:
.text._Z9matrixSumPiS_S_ii:
[----:B------:R-:W-:Y:S01]  /*0000*/  LDC R1, c[0x0][0x37c] ;  /* 0x0000df00ff017b82 */ /* 0x000fe20000000800 */
[----:B------:R-:W0:Y:S07]  /*0010*/  S2R R7, SR_TID.Y ;  /* 0x0000000000077919 */ /* 0x000e2e0000002200 */
[----:B------:R-:W1:Y:S01]  /*0020*/  LDC R3, c[0x0][0x360] ;  /* 0x0000d800ff037b82 */ /* 0x000e620000000800 */
[----:B------:R-:W2:Y:S01]  /*0030*/  LDCU.64 UR6, c[0x0][0x398] ;  /* 0x00007300ff0677ac */ /* 0x000ea20008000a00 */
[----:B------:R-:W1:Y:S06]  /*0040*/  S2R R0, SR_TID.X ;  /* 0x0000000000007919 */ /* 0x000e6c0000002100 */
[----:B------:R-:W0:Y:S08]  /*0050*/  S2UR UR5, SR_CTAID.Y ;  /* 0x00000000000579c3 */ /* 0x000e300000002600 */
[----:B------:R-:W0:Y:S08]  /*0060*/  LDC R2, c[0x0][0x364] ;  /* 0x0000d900ff027b82 */ /* 0x000e300000000800 */
[----:B------:R-:W1:Y:S01]  /*0070*/  S2UR UR4, SR_CTAID.X ;  /* 0x00000000000479c3 */ /* 0x000e620000002500 */
[----:B0-----:R-:W-:-:S05]  /*0080*/  IMAD R7, R2, UR5, R7 ;  /* 0x0000000502077c24 */ /* 0x001fca000f8e0207 */
[----:B--2---:R-:W-:Y:S01]  /*0090*/  ISETP.GE.AND P0, PT, R7, UR7, PT ;  /* 0x0000000707007c0c */ /* 0x004fe2000bf06270 */
[----:B-1----:R-:W-:-:S05]  /*00a0*/  IMAD R0, R3, UR4, R0 ;  /* 0x0000000403007c24 */ /* 0x002fca000f8e0200 */
[----:B------:R-:W-:-:S13]  /*00b0*/  ISETP.GE.OR P0, PT, R0, UR6, P0 ;  /* 0x0000000600007c0c */ /* 0x000fda0008706670 */
[----:B------:R-:W-:Y:S05]  /*00c0*/  @P0 EXIT ;  /* 0x000000000000094d */ /* 0x000fea0003800000 */
[----:B------:R-:W0:Y:S01]  /*00d0*/  LDC.64 R2, c[0x0][0x380] ;  /* 0x0000e000ff027b82 */ /* 0x000e220000000a00 */
[----:B------:R-:W1:Y:S01]  /*00e0*/  LDCU.64 UR4, c[0x0][0x358] ;  /* 0x00006b00ff0477ac */ /* 0x000e620008000a00 */
[----:B------:R-:W-:-:S06]  /*00f0*/  IMAD R9, R7, UR7, R0 ;  /* 0x0000000707097c24 */ /* 0x000fcc000f8e0200 */
[----:B------:R-:W2:Y:S08]  /*0100*/  LDC.64 R4, c[0x0][0x388] ;  /* 0x0000e200ff047b82 */ /* 0x000eb00000000a00 */
[----:B------:R-:W3:Y:S01]  /*0110*/  LDC.64 R6, c[0x0][0x390] ;  /* 0x0000e400ff067b82 */ /* 0x000ee20000000a00 */
[----:B0-----:R-:W-:-:S06]  /*0120*/  IMAD.WIDE R2, R9, 0x4, R2 ;  /* 0x0000000409027825 */ /* 0x001fcc00078e0202 */
[----:B-1----:R-:W4:Y:S01]  /*0130*/  LDG.E R2, desc[UR4][R2.64] ;  /* 0x0000000402027981 */ /* 0x002f22000c1e1900 */
[----:B--2---:R-:W-:-:S06]  /*0140*/  IMAD.WIDE R4, R9, 0x4, R4 ;  /* 0x0000000409047825 */ /* 0x004fcc00078e0204 */
[----:B------:R-:W4:Y:S01]  /*0150*/  LDG.E R5, desc[UR4][R4.64] ;  /* 0x0000000404057981 */ /* 0x000f22000c1e1900 */
[----:B---3--:R-:W-:Y:S01]  /*0160*/  IMAD.WIDE R6, R9, 0x4, R6 ;  /* 0x0000000409067825 */ /* 0x008fe200078e0206 */
[----:B----4-:R-:W-:-:S05]  /*0170*/  IADD3 R9, PT, PT, R2, R5, RZ ;  /* 0x0000000502097210 */ /* 0x010fca0007ffe0ff */
[----:B------:R-:W-:Y:S01]  /*0180*/  STG.E desc[UR4][R6.64], R9 ;  /* 0x0000000906007986 */ /* 0x000fe2000c101904 */
[----:B------:R-:W-:Y:S05]  /*0190*/  EXIT ;  /* 0x000000000000794d */ /* 0x000fea0003800000 */
.L_x_0:
[----:B------:R-:W-:-:S00]  /*01a0*/  BRA `(.L_x_0) ;  /* 0xfffffffc00fc7947 */ /* 0x000fc0000383ffff */
[----:B------:R-:W-:-:S00]  /*01b0*/  NOP ;  /* 0x0000000000007918 */ /* 0x000fc00000000000 */
        /* <DEDUP_REMOVED lines=12> */
.L_x_1:


//--------------------- .nv.shared.reserved.0     --------------------------
	.section	.nv.shared.reserved.0,"aw",@nobits
	.weak		__nv_reservedSMEM_offset_0_alias
	.size		__nv_reservedSMEM_offset_0_alias, 0, 64
	.other		__nv_reservedSMEM_offset_0_alias,@"STO_CUDA_RESERVED_SHARED STV_DEFAULT"
__nv_reservedSMEM_offset_0_alias:
	.zero		0
	.zero		64


//--------------------- .nv.constant0._Z9matrixSumPiS_S_ii --------------------------
	.section	.nv.constant0._Z9matrixSumPiS_S_ii,"a",@progbits
	.sectionflags	@""
	.align	4
.nv.constant0._Z9matrixSumPiS_S_ii:
	.zero		928


//--------------------- SYMBOLS --------------------------

	.type		.nv.reservedSmem.offset0,@object
	.size		.nv.reservedSmem.offset0,0x4
